//
// Generated by NVIDIA NVVM Compiler
//
// Compiler Build ID: CL-36424714
// Cuda compilation tools, release 13.0, V13.0.88
// Based on NVVM 20.0.0
//

.version 9.0
.target sm_100
.address_size 64

	// .globl	_Z10mysgemm_v1iiifPfS_fS_

.visible .entry _Z10mysgemm_v1iiifPfS_fS_(
	.param .u32 _Z10mysgemm_v1iiifPfS_fS__param_0,
	.param .u32 _Z10mysgemm_v1iiifPfS_fS__param_1,
	.param .u32 _Z10mysgemm_v1iiifPfS_fS__param_2,
	.param .f32 _Z10mysgemm_v1iiifPfS_fS__param_3,
	.param .u64 .ptr .align 1 _Z10mysgemm_v1iiifPfS_fS__param_4,
	.param .u64 .ptr .align 1 _Z10mysgemm_v1iiifPfS_fS__param_5,
	.param .f32 _Z10mysgemm_v1iiifPfS_fS__param_6,
	.param .u64 .ptr .align 1 _Z10mysgemm_v1iiifPfS_fS__param_7
)
{
	.reg .pred 	%p<13>;
	.reg .b32 	%r<43>;
	.reg .b32 	%f<73>;
	.reg .b64 	%rd<53>;

	ld.param.u32 	%r20, [_Z10mysgemm_v1iiifPfS_fS__param_0];
	ld.param.u32 	%r18, [_Z10mysgemm_v1iiifPfS_fS__param_1];
	ld.param.u32 	%r19, [_Z10mysgemm_v1iiifPfS_fS__param_2];
	ld.param.f32 	%f13, [_Z10mysgemm_v1iiifPfS_fS__param_3];
	ld.param.u64 	%rd7, [_Z10mysgemm_v1iiifPfS_fS__param_4];
	ld.param.u64 	%rd8, [_Z10mysgemm_v1iiifPfS_fS__param_5];
	ld.param.f32 	%f14, [_Z10mysgemm_v1iiifPfS_fS__param_6];
	ld.param.u64 	%rd6, [_Z10mysgemm_v1iiifPfS_fS__param_7];
	cvta.to.global.u64 	%rd1, %rd8;
	cvta.to.global.u64 	%rd2, %rd7;
	mov.u32 	%r22, %ctaid.x;
	mov.u32 	%r23, %ntid.x;
	mov.u32 	%r24, %tid.x;
	mad.lo.s32 	%r1, %r22, %r23, %r24;
	mov.u32 	%r25, %ctaid.y;
	mov.u32 	%r26, %ntid.y;
	mov.u32 	%r27, %tid.y;
	mad.lo.s32 	%r28, %r25, %r26, %r27;
	setp.ge.s32 	%p1, %r1, %r18;
	setp.ge.s32 	%p2, %r28, %r20;
	or.pred  	%p3, %p1, %p2;
	@%p3 bra 	$L__BB0_14;
	setp.lt.s32 	%p4, %r19, 1;
	mov.f32 	%f72, 0f00000000;
	@%p4 bra 	$L__BB0_13;
	mul.lo.s32 	%r3, %r19, %r28;
	and.b32  	%r4, %r19, 7;
	setp.lt.u32 	%p5, %r19, 8;
	mov.f32 	%f72, 0f00000000;
	mov.b32 	%r41, 0;
	@%p5 bra 	$L__BB0_5;
	and.b32  	%r41, %r19, 2147483640;
	neg.s32 	%r39, %r41;
	shl.b32 	%r7, %r18, 3;
	mul.wide.u32 	%rd9, %r3, 4;
	add.s64 	%rd10, %rd9, %rd2;
	add.s64 	%rd52, %rd10, 16;
	mov.f32 	%f72, 0f00000000;
	mul.wide.s32 	%rd13, %r18, 4;
	mov.u32 	%r38, %r1;
$L__BB0_4:
	.pragma "nounroll";
	ld.global.f32 	%f19, [%rd52+-16];
	mul.wide.s32 	%rd11, %r38, 4;
	add.s64 	%rd12, %rd1, %rd11;
	ld.global.f32 	%f20, [%rd12];
	fma.rn.f32 	%f21, %f19, %f20, %f72;
	ld.global.f32 	%f22, [%rd52+-12];
	add.s64 	%rd14, %rd12, %rd13;
	ld.global.f32 	%f23, [%rd14];
	fma.rn.f32 	%f24, %f22, %f23, %f21;
	ld.global.f32 	%f25, [%rd52+-8];
	add.s64 	%rd15, %rd14, %rd13;
	ld.global.f32 	%f26, [%rd15];
	fma.rn.f32 	%f27, %f25, %f26, %f24;
	ld.global.f32 	%f28, [%rd52+-4];
	add.s64 	%rd16, %rd15, %rd13;
	ld.global.f32 	%f29, [%rd16];
	fma.rn.f32 	%f30, %f28, %f29, %f27;
	ld.global.f32 	%f31, [%rd52];
	add.s64 	%rd17, %rd16, %rd13;
	ld.global.f32 	%f32, [%rd17];
	fma.rn.f32 	%f33, %f31, %f32, %f30;
	ld.global.f32 	%f34, [%rd52+4];
	add.s64 	%rd18, %rd17, %rd13;
	ld.global.f32 	%f35, [%rd18];
	fma.rn.f32 	%f36, %f34, %f35, %f33;
	ld.global.f32 	%f37, [%rd52+8];
	add.s64 	%rd19, %rd18, %rd13;
	ld.global.f32 	%f38, [%rd19];
	fma.rn.f32 	%f39, %f37, %f38, %f36;
	ld.global.f32 	%f40, [%rd52+12];
	add.s64 	%rd20, %rd19, %rd13;
	ld.global.f32 	%f41, [%rd20];
	fma.rn.f32 	%f72, %f40, %f41, %f39;
	add.s32 	%r39, %r39, 8;
	add.s32 	%r38, %r38, %r7;
	add.s64 	%rd52, %rd52, 32;
	setp.ne.s32 	%p6, %r39, 0;
	@%p6 bra 	$L__BB0_4;
$L__BB0_5:
	setp.eq.s32 	%p7, %r4, 0;
	@%p7 bra 	$L__BB0_13;
	and.b32  	%r13, %r19, 3;
	setp.lt.u32 	%p8, %r4, 4;
	@%p8 bra 	$L__BB0_8;
	add.s32 	%r30, %r41, %r3;
	mul.wide.u32 	%rd21, %r30, 4;
	add.s64 	%rd22, %rd2, %rd21;
	ld.global.f32 	%f43, [%rd22];
	mad.lo.s32 	%r31, %r41, %r18, %r1;
	mul.wide.s32 	%rd23, %r31, 4;
	add.s64 	%rd24, %rd1, %rd23;
	ld.global.f32 	%f44, [%rd24];
	fma.rn.f32 	%f45, %f43, %f44, %f72;
	cvt.u64.u32 	%rd25, %r3;
	cvt.u64.u32 	%rd26, %r41;
	add.s64 	%rd27, %rd26, %rd25;
	shl.b64 	%rd28, %rd27, 2;
	add.s64 	%rd29, %rd2, %rd28;
	ld.global.f32 	%f46, [%rd29+4];
	mul.wide.s32 	%rd30, %r18, 4;
	add.s64 	%rd31, %rd24, %rd30;
	ld.global.f32 	%f47, [%rd31];
	fma.rn.f32 	%f48, %f46, %f47, %f45;
	ld.global.f32 	%f49, [%rd29+8];
	add.s64 	%rd32, %rd31, %rd30;
	ld.global.f32 	%f50, [%rd32];
	fma.rn.f32 	%f51, %f49, %f50, %f48;
	ld.global.f32 	%f52, [%rd29+12];
	add.s64 	%rd33, %rd32, %rd30;
	ld.global.f32 	%f53, [%rd33];
	fma.rn.f32 	%f72, %f52, %f53, %f51;
	add.s32 	%r41, %r41, 4;
$L__BB0_8:
	setp.eq.s32 	%p9, %r13, 0;
	@%p9 bra 	$L__BB0_13;
	setp.eq.s32 	%p10, %r13, 1;
	@%p10 bra 	$L__BB0_11;
	add.s32 	%r32, %r41, %r3;
	mul.wide.u32 	%rd34, %r32, 4;
	add.s64 	%rd35, %rd2, %rd34;
	ld.global.f32 	%f55, [%rd35];
	mad.lo.s32 	%r33, %r41, %r18, %r1;
	mul.wide.s32 	%rd36, %r33, 4;
	add.s64 	%rd37, %rd1, %rd36;
	ld.global.f32 	%f56, [%rd37];
	fma.rn.f32 	%f57, %f55, %f56, %f72;
	cvt.u64.u32 	%rd38, %r3;
	cvt.u64.u32 	%rd39, %r41;
	add.s64 	%rd40, %rd39, %rd38;
	shl.b64 	%rd41, %rd40, 2;
	add.s64 	%rd42, %rd2, %rd41;
	ld.global.f32 	%f58, [%rd42+4];
	mul.wide.s32 	%rd43, %r18, 4;
	add.s64 	%rd44, %rd37, %rd43;
	ld.global.f32 	%f59, [%rd44];
	fma.rn.f32 	%f72, %f58, %f59, %f57;
	add.s32 	%r41, %r41, 2;
$L__BB0_11:
	and.b32  	%r34, %r19, 1;
	setp.eq.b32 	%p11, %r34, 1;
	not.pred 	%p12, %p11;
	@%p12 bra 	$L__BB0_13;
	add.s32 	%r35, %r41, %r3;
	mul.wide.u32 	%rd45, %r35, 4;
	add.s64 	%rd46, %rd2, %rd45;
	ld.global.f32 	%f60, [%rd46];
	mad.lo.s32 	%r36, %r41, %r18, %r1;
	mul.wide.s32 	%rd47, %r36, 4;
	add.s64 	%rd48, %rd1, %rd47;
	ld.global.f32 	%f61, [%rd48];
	fma.rn.f32 	%f72, %f60, %f61, %f72;
$L__BB0_13:
	mad.lo.s32 	%r37, %r18, %r28, %r1;
	cvta.to.global.u64 	%rd49, %rd6;
	mul.wide.s32 	%rd50, %r37, 4;
	add.s64 	%rd51, %rd49, %rd50;
	ld.global.f32 	%f62, [%rd51];
	mul.f32 	%f63, %f14, %f62;
	fma.rn.f32 	%f64, %f13, %f72, %f63;
	st.global.f32 	[%rd51], %f64;
$L__BB0_14:
	ret;

}


// ===== COMPILED SASS (sm_100) =====

	.target	sm_100

	.elftype	@"ET_EXEC"


//--------------------- .note.nv.tkinfo           --------------------------
	.section	.note.nv.tkinfo,"",@"SHT_NOTE"
	.sectionflags	@"SHF_NOTE_NV_TKINFO"
	.tkinfo
        /*0018*/ 	.word	0x00000002
        /*0030*/ 	.string	""
        /*0030*/ 	.string	"ptxas"
        /*0030*/ 	.string	"Cuda compilation tools, release 13.0, V13.0.88"
        /*0030*/ 	.string	"Build cuda_13.0.r13.0/compiler.36424714_0"
        /*0030*/ 	.string	"-arch sm_100 -m 64 "



//--------------------- .note.nv.cuinfo           --------------------------
	.section	.note.nv.cuinfo,"",@"SHT_NOTE"
	.sectionflags	@"SHF_NOTE_NV_CUINFO"
        /*0018*/ 	.short	0x0002
        /*001a*/ 	.short	0x0064
        /*001c*/ 	.short	0x0082
	.zero		2


//--------------------- .nv.info                  --------------------------
	.section	.nv.info,"",@"SHT_CUDA_INFO"
	.align	4


	//----- nvinfo : EIATTR_REGCOUNT
	.align		4
        /*0000*/ 	.byte	0x04, 0x2f
        /*0002*/ 	.short	(.L_1 - .L_0)
	.align		4
.L_0:
        /*0004*/ 	.word	index@(_Z10mysgemm_v1iiifPfS_fS_)
        /*0008*/ 	.word	0x00000020


	//----- nvinfo : EIATTR_FRAME_SIZE
	.align		4
.L_1:
        /*000c*/ 	.byte	0x04, 0x11
        /*000e*/ 	.short	(.L_3 - .L_2)
	.align		4
.L_2:
        /*0010*/ 	.word	index@(_Z10mysgemm_v1iiifPfS_fS_)
        /*0014*/ 	.word	0x00000000


	//----- nvinfo : EIATTR_MIN_STACK_SIZE
	.align		4
.L_3:
        /*0018*/ 	.byte	0x04, 0x12
        /*001a*/ 	.short	(.L_5 - .L_4)
	.align		4
.L_4:
        /*001c*/ 	.word	index@(_Z10mysgemm_v1iiifPfS_fS_)
        /*0020*/ 	.word	0x00000000
.L_5:


//--------------------- .nv.compat                --------------------------
	.section	.nv.compat,"",@"SHT_CUDA_COMPAT_INFO"
	.align	4
        /*0000*/ 	.byte	0x02, 0x09, 0x00, 0x00, 0x02, 0x02, 0x01, 0x00, 0x02, 0x05, 0x05, 0x00, 0x03, 0x07, 0x01, 0x01
        /*0010*/ 	.byte	0x02, 0x03, 0x00, 0x00, 0x02, 0x06, 0x01, 0x00, 0x04, 0x0b, 0x08, 0x00, 0x09, 0x00, 0x00, 0x00
        /*0020*/ 	.byte	0x00, 0x00, 0x00, 0x00


//--------------------- .nv.info._Z10mysgemm_v1iiifPfS_fS_ --------------------------
	.section	.nv.info._Z10mysgemm_v1iiifPfS_fS_,"",@"SHT_CUDA_INFO"
	.sectionflags	@""
	.align	4


	//----- nvinfo : EIATTR_CUDA_API_VERSION
	.align		4
        /*0000*/ 	.byte	0x04, 0x37
        /*0002*/ 	.short	(.L_7 - .L_6)
.L_6:
        /*0004*/ 	.word	0x00000082


	//----- nvinfo : EIATTR_KPARAM_INFO
	.align		4
.L_7:
        /*0008*/ 	.byte	0x04, 0x17
        /*000a*/ 	.short	(.L_9 - .L_8)
.L_8:
        /*000c*/ 	.word	0x00000000
        /*0010*/ 	.short	0x0007
        /*0012*/ 	.short	0x0028
        /*0014*/ 	.byte	0x00, 0xf5, 0x21, 0x00


	//----- nvinfo : EIATTR_KPARAM_INFO
	.align		4
.L_9:
        /*0018*/ 	.byte	0x04, 0x17
        /*001a*/ 	.short	(.L_11 - .L_10)
.L_10:
        /*001c*/ 	.word	0x00000000
        /*0020*/ 	.short	0x0006
        /*0022*/ 	.short	0x0020
        /*0024*/ 	.byte	0x00, 0xf0, 0x11, 0x00


	//----- nvinfo : EIATTR_KPARAM_INFO
	.align		4
.L_11:
        /*0028*/ 	.byte	0x04, 0x17
        /*002a*/ 	.short	(.L_13 - .L_12)
.L_12:
        /*002c*/ 	.word	0x00000000
        /*0030*/ 	.short	0x0005
        /*0032*/ 	.short	0x0018
        /*0034*/ 	.byte	0x00, 0xf5, 0x21, 0x00


	//----- nvinfo : EIATTR_KPARAM_INFO
	.align		4
.L_13:
        /*0038*/ 	.byte	0x04, 0x17
        /*003a*/ 	.short	(.L_15 - .L_14)
.L_14:
        /*003c*/ 	.word	0x00000000
        /*0040*/ 	.short	0x0004
        /*0042*/ 	.short	0x0010
        /*0044*/ 	.byte	0x00, 0xf5, 0x21, 0x00


	//----- nvinfo : EIATTR_KPARAM_INFO
	.align		4
.L_15:
        /*0048*/ 	.byte	0x04, 0x17
        /*004a*/ 	.short	(.L_17 - .L_16)
.L_16:
        /*004c*/ 	.word	0x00000000
        /*0050*/ 	.short	0x0003
        /*0052*/ 	.short	0x000c
        /*0054*/ 	.byte	0x00, 0xf0, 0x11, 0x00


	//----- nvinfo : EIATTR_KPARAM_INFO
	.align		4
.L_17:
        /*0058*/ 	.byte	0x04, 0x17
        /*005a*/ 	.short	(.L_19 - .L_18)
.L_18:
        /*005c*/ 	.word	0x00000000
        /*0060*/ 	.short	0x0002
        /*0062*/ 	.short	0x0008
        /*0064*/ 	.byte	0x00, 0xf0, 0x11, 0x00


	//----- nvinfo : EIATTR_KPARAM_INFO
	.align		4
.L_19:
        /*0068*/ 	.byte	0x04, 0x17
        /*006a*/ 	.short	(.L_21 - .L_20)
.L_20:
        /*006c*/ 	.word	0x00000000
        /*0070*/ 	.short	0x0001
        /*0072*/ 	.short	0x0004
        /*0074*/ 	.byte	0x00, 0xf0, 0x11, 0x00


	//----- nvinfo : EIATTR_KPARAM_INFO
	.align		4
.L_21:
        /*0078*/ 	.byte	0x04, 0x17
        /*007a*/ 	.short	(.L_23 - .L_22)
.L_22:
        /*007c*/ 	.word	0x00000000
        /*0080*/ 	.short	0x0000
        /*0082*/ 	.short	0x0000
        /*0084*/ 	.byte	0x00, 0xf0, 0x11, 0x00


	//----- nvinfo : EIATTR_SPARSE_MMA_MASK
	.align		4
.L_23:
        /*0088*/ 	.byte	0x03, 0x50
        /*008a*/ 	.short	0x0000


	//----- nvinfo : EIATTR_MAXREG_COUNT
	.align		4
        /*008c*/ 	.byte	0x03, 0x1b
        /*008e*/ 	.short	0x00ff


	//----- nvinfo : EIATTR_MERCURY_ISA_VERSION
	.align		4
        /*0090*/ 	.byte	0x03, 0x5f
        /*0092*/ 	.short	0x0101


	//----- nvinfo : EIATTR_VRC_CTA_INIT_COUNT
	.align		4
        /*0094*/ 	.byte	0x02, 0x4a
	.zero		1
	.zero		1


	//----- nvinfo : EIATTR_EXIT_INSTR_OFFSETS
	.align		4
        /*0098*/ 	.byte	0x04, 0x1c
        /*009a*/ 	.short	(.L_25 - .L_24)


	//   ....[0]....
.L_24:
        /*009c*/ 	.word	0x000000c0


	//   ....[1]....
        /*00a0*/ 	.word	0x00000930


	//----- nvinfo : EIATTR_CBANK_PARAM_SIZE
	.align		4
.L_25:
        /*00a4*/ 	.byte	0x03, 0x19
        /*00a6*/ 	.short	0x0030


	//----- nvinfo : EIATTR_PARAM_CBANK
	.align		4
        /*00a8*/ 	.byte	0x04, 0x0a
        /*00aa*/ 	.short	(.L_27 - .L_26)
	.align		4
.L_26:
        /*00ac*/ 	.word	index@(.nv.constant0._Z10mysgemm_v1iiifPfS_fS_)
        /*00b0*/ 	.short	0x0380
        /*00b2*/ 	.short	0x0030


	//----- nvinfo : EIATTR_SW_WAR
	.align		4
.L_27:
        /*00b4*/ 	.byte	0x04, 0x36
        /*00b6*/ 	.short	(.L_29 - .L_28)
.L_28:
        /*00b8*/ 	.word	0x00000008
.L_29:


//--------------------- .nv.callgraph             --------------------------
	.section	.nv.callgraph,"",@"SHT_CUDA_CALLGRAPH"
	.align	4
	.sectionentsize	8
	.align		4
        /*0000*/ 	.word	0x00000000
	.align		4
        /*0004*/ 	.word	0xffffffff
	.align		4
        /*0008*/ 	.word	0x00000000
	.align		4
        /*000c*/ 	.word	0xfffffffe
	.align		4
        /*0010*/ 	.word	0x00000000
	.align		4
        /*0014*/ 	.word	0xfffffffd
	.align		4
        /*0018*/ 	.word	0x00000000
	.align		4
        /*001c*/ 	.word	0xfffffffc


//--------------------- .text._Z10mysgemm_v1iiifPfS_fS_ --------------------------
	.section	.text._Z10mysgemm_v1iiifPfS_fS_,"ax",@progbits
	.align	128
        .global         _Z10mysgemm_v1iiifPfS_fS_
        .type           _Z10mysgemm_v1iiifPfS_fS_,@function
        .size           _Z10mysgemm_v1iiifPfS_fS_,(.L_x_5 - _Z10mysgemm_v1iiifPfS_fS_)
        .other          _Z10mysgemm_v1iiifPfS_fS_,@"STO_CUDA_ENTRY STV_DEFAULT"
_Z10mysgemm_v1iiifPfS_fS_:
.text._Z10mysgemm_v1iiifPfS_fS_:
[----:B------:R-:W-:Y:S01]  /*0000*/  LDC R1, c[0x0][0x37c] ;  /* 0x0000df00ff017b82 */ /* 0x000fe20000000800 */
[----:B------:R-:W0:Y:S07]  /*0010*/  S2R R7, SR_TID.Y ;  /* 0x0000000000077919 */ /* 0x000e2e0000002200 */
[----:B------:R-:W1:Y:S01]  /*0020*/  LDC R18, c[0x0][0x360] ;  /* 0x0000d800ff127b82 */ /* 0x000e620000000800 */
[----:B------:R-:W1:Y:S07]  /*0030*/  S2R R5, SR_TID.X ;  /* 0x0000000000057919 */ /* 0x000e6e0000002100 */
[----:B------:R-:W0:Y:S08]  /*0040*/  S2UR UR5, SR_CTAID.Y ;  /* 0x00000000000579c3 */ /* 0x000e300000002600 */
[----:B------:R-:W0:Y:S08]  /*0050*/  LDC R0, c[0x0][0x364] ;  /* 0x0000d900ff007b82 */ /* 0x000e300000000800 */
[----:B------:R-:W1:Y:S08]  /*0060*/  S2UR UR4, SR_CTAID.X ;  /* 0x00000000000479c3 */ /* 0x000e700000002500 */
[----:B------:R-:W2:Y:S01]  /*0070*/  LDC.64 R2, c[0x0][0x380] ;  /* 0x0000e000ff027b82 */ /* 0x000ea20000000a00 */
[----:B0-----:R-:W-:-:S02]  /*0080*/  IMAD R0, R0, UR5, R7 ;  /* 0x0000000500007c24 */ /* 0x001fc4000f8e0207 */
[----:B-1----:R-:W-:-:S03]  /*0090*/  IMAD R18, R18, UR4, R5 ;  /* 0x0000000412127c24 */ /* 0x002fc6000f8e0205 */
[----:B--2---:R-:W-:-:S04]  /*00a0*/  ISETP.GE.AND P0, PT, R0, R2, PT ;  /* 0x000000020000720c */ /* 0x004fc80003f06270 */
[----:B------:R-:W-:-:S13]  /*00b0*/  ISETP.GE.OR P0, PT, R18, R3, P0 ;  /* 0x000000031200720c */ /* 0x000fda0000706670 */
[----:B------:R-:W-:Y:S05]  /*00c0*/  @P0 EXIT ;  /* 0x000000000000094d */ /* 0x000fea0003800000 */
[----:B------:R-:W0:Y:S01]  /*00d0*/  LDC R19, c[0x0][0x388] ;  /* 0x0000e200ff137b82 */ /* 0x000e220000000800 */
[----:B------:R-:W1:Y:S01]  /*00e0*/  LDCU.64 UR4, c[0x0][0x358] ;  /* 0x00006b00ff0477ac */ /* 0x000e620008000a00 */
[----:B------:R-:W-:Y:S01]  /*00f0*/  HFMA2 R24, -RZ, RZ, 0, 0 ;  /* 0x00000000ff187431 */ /* 0x000fe200000001ff */
[----:B0-----:R-:W-:-:S13]  /*0100*/  ISETP.GE.AND P0, PT, R19, 0x1, PT ;  /* 0x000000011300780c */ /* 0x001fda0003f06270 */
[----:B-1----:R-:W-:Y:S05]  /*0110*/  @!P0 BRA `(.L_x_0) ;  /* 0x0000000400e08947 */ /* 0x002fea0003800000 */
[C---:B------:R-:W-:Y:S01]  /*0120*/  ISETP.GE.U32.AND P1, PT, R19.reuse, 0x8, PT ;  /* 0x000000081300780c */ /* 0x040fe20003f26070 */
[----:B------:R-:W-:Y:S01]  /*0130*/  IMAD R20, R0, R19, RZ ;  /* 0x0000001300147224 */ /* 0x000fe200078e02ff */
[----:B------:R-:W-:Y:S02]  /*0140*/  LOP3.LUT R27, R19, 0x7, RZ, 0xc0, !PT ;  /* 0x00000007131b7812 */ /* 0x000fe400078ec0ff */
[----:B------:R-:W-:Y:S02]  /*0150*/  MOV R24, RZ ;  /* 0x000000ff00187202 */ /* 0x000fe40000000f00 */
[----:B------:R-:W-:Y:S02]  /*0160*/  ISETP.NE.AND P0, PT, R27, RZ, PT ;  /* 0x000000ff1b00720c */ /* 0x000fe40003f05270 */
[----:B------:R-:W-:-:S05]  /*0170*/  MOV R21, RZ ;  /* 0x000000ff00157202 */ /* 0x000fca0000000f00 */
[----:B------:R-:W-:Y:S06]  /*0180*/  @!P1 BRA `(.L_x_1) ;  /* 0x0000000000c49947 */ /* 0x000fec0003800000 */
[----:B------:R-:W0:Y:S01]  /*0190*/  LDC.64 R4, c[0x0][0x390] ;  /* 0x0000e400ff047b82 */ /* 0x000e220000000a00 */
[----:B------:R-:W-:Y:S02]  /*01a0*/  LOP3.LUT R21, R19, 0x7ffffff8, RZ, 0xc0, !PT ;  /* 0x7ffffff813157812 */ /* 0x000fe400078ec0ff */
[----:B------:R-:W-:Y:S02]  /*01b0*/  MOV R24, RZ ;  /* 0x000000ff00187202 */ /* 0x000fe40000000f00 */
[----:B------:R-:W-:Y:S02]  /*01c0*/  MOV R2, R18 ;  /* 0x0000001200027202 */ /* 0x000fe40000000f00 */
[----:B------:R-:W-:Y:S01]  /*01d0*/  IADD3 R22, PT, PT, -R21, RZ, RZ ;  /* 0x000000ff15167210 */ /* 0x000fe20007ffe1ff */
[----:B0-----:R-:W-:-:S03]  /*01e0*/  IMAD.WIDE.U32 R4, R20, 0x4, R4 ;  /* 0x0000000414047825 */ /* 0x001fc600078e0004 */
[----:B------:R-:W-:-:S04]  /*01f0*/  IADD3 R6, P1, PT, R4, 0x10, RZ ;  /* 0x0000001004067810 */ /* 0x000fc80007f3e0ff */
[----:B------:R-:W-:-:S09]  /*0200*/  IADD3.X R7, PT, PT, RZ, R5, RZ, P1, !PT ;  /* 0x00000005ff077210 */ /* 0x000fd20000ffe4ff */
.L_x_2:
[----:B------:R-:W0:Y:S01]  /*0210*/  LDC.64 R16, c[0x0][0x398] ;  /* 0x0000e600ff107b82 */ /* 0x000e220000000a00 */
[----:B------:R-:W-:Y:S02]  /*0220*/  MOV R4, R6 ;  /* 0x0000000600047202 */ /* 0x000fe40000000f00 */
[----:B------:R-:W-:-:S05]  /*0230*/  MOV R5, R7 ;  /* 0x0000000700057202 */ /* 0x000fca0000000f00 */
[----:B------:R-:W2:Y:S04]  /*0240*/  LDG.E R25, desc[UR4][R4.64+-0x10] ;  /* 0xfffff00404197981 */ /* 0x000ea8000c1e1900 */
[----:B------:R-:W3:Y:S04]  /*0250*/  LDG.E R23, desc[UR4][R4.64+-0xc] ;  /* 0xfffff40404177981 */ /* 0x000ee8000c1e1900 */
[----:B------:R-:W4:Y:S04]  /*0260*/  LDG.E R29, desc[UR4][R4.64+-0x8] ;  /* 0xfffff804041d7981 */ /* 0x000f28000c1e1900 */
[----:B------:R-:W5:Y:S01]  /*0270*/  LDG.E R28, desc[UR4][R4.64+-0x4] ;  /* 0xfffffc04041c7981 */ /* 0x000f62000c1e1900 */
[----:B0-----:R-:W-:-:S05]  /*0280*/  IMAD.WIDE R16, R2, 0x4, R16 ;  /* 0x0000000402107825 */ /* 0x001fca00078e0210 */
[----:B------:R0:W2:Y:S01]  /*0290*/  LDG.E R26, desc[UR4][R16.64] ;  /* 0x00000004101a7981 */ /* 0x0000a2000c1e1900 */
[----:B------:R-:W-:-:S04]  /*02a0*/  IMAD.WIDE R14, R3, 0x4, R16 ;  /* 0x00000004030e7825 */ /* 0x000fc800078e0210 */
[C---:B------:R-:W-:Y:S02]  /*02b0*/  IMAD.WIDE R6, R3.reuse, 0x4, R14 ;  /* 0x0000000403067825 */ /* 0x040fe400078e020e */
[----:B------:R-:W3:Y:S02]  /*02c0*/  LDG.E R14, desc[UR4][R14.64] ;  /* 0x000000040e0e7981 */ /* 0x000ee4000c1e1900 */
[C---:B------:R-:W-:Y:S02]  /*02d0*/  IMAD.WIDE R10, R3.reuse, 0x4, R6 ;  /* 0x00000004030a7825 */ /* 0x040fe400078e0206 */
[----:B------:R-:W4:Y:S02]  /*02e0*/  LDG.E R6, desc[UR4][R6.64] ;  /* 0x0000000406067981 */ /* 0x000f24000c1e1900 */
[C---:B------:R-:W-:Y:S02]  /*02f0*/  IMAD.WIDE R8, R3.reuse, 0x4, R10 ;  /* 0x0000000403087825 */ /* 0x040fe400078e020a */
[----:B------:R-:W5:Y:S02]  /*0300*/  LDG.E R10, desc[UR4][R10.64] ;  /* 0x000000040a0a7981 */ /* 0x000f64000c1e1900 */
[----:B------:R-:W-:-:S02]  /*0310*/  IMAD.WIDE R12, R3, 0x4, R8 ;  /* 0x00000004030c7825 */ /* 0x000fc400078e0208 */
[----:B------:R-:W5:Y:S04]  /*0320*/  LDG.E R7, desc[UR4][R4.64] ;  /* 0x0000000404077981 */ /* 0x000f68000c1e1900 */
[----:B------:R-:W5:Y:S01]  /*0330*/  LDG.E R8, desc[UR4][R8.64] ;  /* 0x0000000408087981 */ /* 0x000f62000c1e1900 */
[----:B0-----:R-:W-:-:S03]  /*0340*/  IMAD.WIDE R16, R3, 0x4, R12 ;  /* 0x0000000403107825 */ /* 0x001fc600078e020c */
[----:B------:R-:W5:Y:S04]  /*0350*/  LDG.E R12, desc[UR4][R12.64] ;  /* 0x000000040c0c7981 */ /* 0x000f68000c1e1900 */
[----:B------:R-:W5:Y:S04]  /*0360*/  LDG.E R15, desc[UR4][R16.64] ;  /* 0x00000004100f7981 */ /* 0x000f68000c1e1900 */
[----:B------:R-:W5:Y:S04]  /*0370*/  LDG.E R9, desc[UR4][R4.64+0x4] ;  /* 0x0000040404097981 */ /* 0x000f68000c1e1900 */
[----:B------:R-:W5:Y:S01]  /*0380*/  LDG.E R11, desc[UR4][R4.64+0xc] ;  /* 0x00000c04040b7981 */ /* 0x000f62000c1e1900 */
[----:B--2---:R-:W-:Y:S01]  /*0390*/  FFMA R26, R25, R26, R24 ;  /* 0x0000001a191a7223 */ /* 0x004fe20000000018 */
[----:B------:R-:W-:-:S02]  /*03a0*/  IMAD.WIDE R24, R3, 0x4, R16 ;  /* 0x0000000403187825 */ /* 0x000fc400078e0210 */
[----:B------:R-:W2:Y:S04]  /*03b0*/  LDG.E R16, desc[UR4][R4.64+0x8] ;  /* 0x0000080404107981 */ /* 0x000ea8000c1e1900 */
[----:B------:R-:W2:Y:S01]  /*03c0*/  LDG.E R24, desc[UR4][R24.64] ;  /* 0x0000000418187981 */ /* 0x000ea2000c1e1900 */
[----:B---3--:R-:W-:Y:S01]  /*03d0*/  FFMA R14, R23, R14, R26 ;  /* 0x0000000e170e7223 */ /* 0x008fe2000000001a */
[----:B------:R-:W-:-:S03]  /*03e0*/  IADD3 R22, PT, PT, R22, 0x8, RZ ;  /* 0x0000000816167810 */ /* 0x000fc60007ffe0ff */
[----:B----4-:R-:W-:Y:S01]  /*03f0*/  FFMA R29, R29, R6, R14 ;  /* 0x000000061d1d7223 */ /* 0x010fe2000000000e */
[----:B------:R-:W-:-:S03]  /*0400*/  ISETP.NE.AND P1, PT, R22, RZ, PT ;  /* 0x000000ff1600720c */ /* 0x000fc60003f25270 */
[----:B-----5:R-:W-:Y:S01]  /*0410*/  FFMA R10, R28, R10, R29 ;  /* 0x0000000a1c0a7223 */ /* 0x020fe2000000001d */
[----:B------:R-:W-:-:S03]  /*0420*/  IADD3 R6, P2, PT, R4, 0x20, RZ ;  /* 0x0000002004067810 */ /* 0x000fc60007f5e0ff */
[----:B------:R-:W-:Y:S01]  /*0430*/  FFMA R8, R7, R8, R10 ;  /* 0x0000000807087223 */ /* 0x000fe2000000000a */
[----:B------:R-:W-:Y:S02]  /*0440*/  IADD3.X R7, PT, PT, RZ, R5, RZ, P2, !PT ;  /* 0x00000005ff077210 */ /* 0x000fe400017fe4ff */
[----:B------:R-:W-:Y:S01]  /*0450*/  LEA R2, R3, R2, 0x3 ;  /* 0x0000000203027211 */ /* 0x000fe200078e18ff */
[----:B------:R-:W-:-:S04]  /*0460*/  FFMA R9, R9, R12, R8 ;  /* 0x0000000c09097223 */ /* 0x000fc80000000008 */
[----:B--2---:R-:W-:-:S04]  /*0470*/  FFMA R16, R16, R15, R9 ;  /* 0x0000000f10107223 */ /* 0x004fc80000000009 */
[----:B------:R-:W-:Y:S01]  /*0480*/  FFMA R24, R11, R24, R16 ;  /* 0x000000180b187223 */ /* 0x000fe20000000010 */
[----:B------:R-:W-:Y:S06]  /*0490*/  @P1 BRA `(.L_x_2) ;  /* 0xfffffffc005c1947 */ /* 0x000fec000383ffff */
.L_x_1:
[----:B------:R-:W-:Y:S05]  /*04a0*/  @!P0 BRA `(.L_x_0) ;  /* 0x0000000000fc8947 */ /* 0x000fea0003800000 */
[----:B------:R-:W-:Y:S02]  /*04b0*/  ISETP.GE.U32.AND P1, PT, R27, 0x4, PT ;  /* 0x000000041b00780c */ /* 0x000fe40003f26070 */
[----:B------:R-:W-:-:S04]  /*04c0*/  LOP3.LUT R2, R19, 0x3, RZ, 0xc0, !PT ;  /* 0x0000000313027812 */ /* 0x000fc800078ec0ff */
[----:B------:R-:W-:-:S07]  /*04d0*/  ISETP.NE.AND P0, PT, R2, RZ, PT ;  /* 0x000000ff0200720c */ /* 0x000fce0003f05270 */
[----:B------:R-:W-:Y:S06]  /*04e0*/  @!P1 BRA `(.L_x_3) ;  /* 0x00000000006c9947 */ /* 0x000fec0003800000 */
[----:B------:R-:W0:Y:S01]  /*04f0*/  LDC.64 R6, c[0x0][0x398] ;  /* 0x0000e600ff067b82 */ /* 0x000e220000000a00 */
[----:B------:R-:W1:Y:S01]  /*0500*/  LDCU.64 UR6, c[0x0][0x390] ;  /* 0x00007200ff0677ac */ /* 0x000e620008000a00 */
[----:B------:R-:W-:Y:S01]  /*0510*/  IMAD R9, R21, R3, R18 ;  /* 0x0000000315097224 */ /* 0x000fe200078e0212 */
[CC--:B------:R-:W-:Y:S02]  /*0520*/  IADD3 R5, PT, PT, R20.reuse, R21.reuse, RZ ;  /* 0x0000001514057210 */ /* 0x0c0fe40007ffe0ff */
[----:B------:R-:W-:-:S03]  /*0530*/  IADD3 R10, P1, PT, R20, R21, RZ ;  /* 0x00000015140a7210 */ /* 0x000fc60007f3e0ff */
[----:B------:R-:W2:Y:S01]  /*0540*/  LDC.64 R14, c[0x0][0x390] ;  /* 0x0000e400ff0e7b82 */ /* 0x000ea20000000a00 */
[----:B0-----:R-:W-:-:S04]  /*0550*/  IMAD.WIDE R6, R9, 0x4, R6 ;  /* 0x0000000409067825 */ /* 0x001fc800078e0206 */
[----:B------:R-:W-:Y:S02]  /*0560*/  IMAD.WIDE R8, R3, 0x4, R6 ;  /* 0x0000000403087825 */ /* 0x000fe400078e0206 */
[----:B------:R-:W3:Y:S02]  /*0570*/  LDG.E R6, desc[UR4][R6.64] ;  /* 0x0000000406067981 */ /* 0x000ee4000c1e1900 */
[----:B--2---:R-:W-:Y:S01]  /*0580*/  IMAD.WIDE.U32 R14, R5, 0x4, R14 ;  /* 0x00000004050e7825 */ /* 0x004fe200078e000e */
[----:B------:R-:W-:Y:S02]  /*0590*/  IADD3.X R5, PT, PT, RZ, RZ, RZ, P1, !PT ;  /* 0x000000ffff057210 */ /* 0x000fe40000ffe4ff */
[----:B-1----:R-:W-:-:S03]  /*05a0*/  LEA R4, P1, R10, UR6, 0x2 ;  /* 0x000000060a047c11 */ /* 0x002fc6000f8210ff */
[----:B------:R-:W3:Y:S01]  /*05b0*/  LDG.E R15, desc[UR4][R14.64] ;  /* 0x000000040e0f7981 */ /* 0x000ee2000c1e1900 */
[----:B------:R-:W-:Y:S01]  /*05c0*/  LEA.HI.X R5, R10, UR7, R5, 0x2, P1 ;  /* 0x000000070a057c11 */ /* 0x000fe200088f1405 */
[C---:B------:R-:W-:Y:S02]  /*05d0*/  IMAD.WIDE R10, R3.reuse, 0x4, R8 ;  /* 0x00000004030a7825 */ /* 0x040fe400078e0208 */
[----:B------:R-:W2:Y:S04]  /*05e0*/  LDG.E R8, desc[UR4][R8.64] ;  /* 0x0000000408087981 */ /* 0x000ea8000c1e1900 */
[----:B------:R-:W2:Y:S01]  /*05f0*/  LDG.E R17, desc[UR4][R4.64+0x4] ;  /* 0x0000040404117981 */ /* 0x000ea2000c1e1900 */
[----:B------:R-:W-:-:S03]  /*0600*/  IMAD.WIDE R12, R3, 0x4, R10 ;  /* 0x00000004030c7825 */ /* 0x000fc600078e020a */
[----:B------:R-:W4:Y:S04]  /*0610*/  LDG.E R22, desc[UR4][R10.64] ;  /* 0x000000040a167981 */ /* 0x000f28000c1e1900 */
[----:B------:R-:W4:Y:S04]  /*0620*/  LDG.E R16, desc[UR4][R4.64+0x8] ;  /* 0x0000080404107981 */ /* 0x000f28000c1e1900 */
[----:B------:R-:W5:Y:S04]  /*0630*/  LDG.E R23, desc[UR4][R4.64+0xc] ;  /* 0x00000c0404177981 */ /* 0x000f68000c1e1900 */
[----:B------:R-:W5:Y:S01]  /*0640*/  LDG.E R12, desc[UR4][R12.64] ;  /* 0x000000040c0c7981 */ /* 0x000f62000c1e1900 */
[----:B------:R-:W-:Y:S01]  /*0650*/  IADD3 R21, PT, PT, R21, 0x4, RZ ;  /* 0x0000000415157810 */ /* 0x000fe20007ffe0ff */
[----:B---3--:R-:W-:-:S04]  /*0660*/  FFMA R24, R15, R6, R24 ;  /* 0x000000060f187223 */ /* 0x008fc80000000018 */
[----:B--2---:R-:W-:-:S04]  /*0670*/  FFMA R17, R17, R8, R24 ;  /* 0x0000000811117223 */ /* 0x004fc80000000018 */
[----:B----4-:R-:W-:-:S04]  /*0680*/  FFMA R16, R16, R22, R17 ;  /* 0x0000001610107223 */ /* 0x010fc80000000011 */
[----:B-----5:R-:W-:-:S07]  /*0690*/  FFMA R24, R23, R12, R16 ;  /* 0x0000000c17187223 */ /* 0x020fce0000000010 */
.L_x_3:
[----:B------:R-:W-:Y:S05]  /*06a0*/  @!P0 BRA `(.L_x_0) ;  /* 0x00000000007c8947 */ /* 0x000fea0003800000 */
[----:B------:R-:W-:Y:S01]  /*06b0*/  ISETP.NE.AND P1, PT, R2, 0x1, PT ;  /* 0x000000010200780c */ /* 0x000fe20003f25270 */
[----:B------:R-:W0:Y:S01]  /*06c0*/  LDC.64 R12, c[0x0][0x390] ;  /* 0x0000e400ff0c7b82 */ /* 0x000e220000000a00 */
[----:B------:R-:W-:-:S04]  /*06d0*/  LOP3.LUT R19, R19, 0x1, RZ, 0xc0, !PT ;  /* 0x0000000113137812 */ /* 0x000fc800078ec0ff */
[----:B------:R-:W-:-:S03]  /*06e0*/  ISETP.NE.U32.AND P0, PT, R19, 0x1, PT ;  /* 0x000000011300780c */ /* 0x000fc60003f05070 */
[----:B------:R-:W1:Y:S04]  /*06f0*/  LDC.64 R10, c[0x0][0x398] ;  /* 0x0000e600ff0a7b82 */ /* 0x000e680000000a00 */
[CC--:B------:R-:W-:Y:S02]  /*0700*/  @P1 IADD3 R15, PT, PT, R20.reuse, R21.reuse, RZ ;  /* 0x00000015140f1210 */ /* 0x0c0fe40007ffe0ff */
[----:B------:R-:W-:Y:S02]  /*0710*/  @P1 IADD3 R2, P2, PT, R20, R21, RZ ;  /* 0x0000001514021210 */ /* 0x000fe40007f5e0ff */
[----:B------:R-:W2:Y:S02]  /*0720*/  @P1 LDC.64 R4, c[0x0][0x390] ;  /* 0x0000e400ff041b82 */ /* 0x000ea40000000a00 */
[----:B------:R-:W-:-:S06]  /*0730*/  @P1 IADD3.X R14, PT, PT, RZ, RZ, RZ, P2, !PT ;  /* 0x000000ffff0e1210 */ /* 0x000fcc00017fe4ff */
[----:B------:R-:W3:Y:S01]  /*0740*/  LDC.64 R6, c[0x0][0x390] ;  /* 0x0000e400ff067b82 */ /* 0x000ee20000000a00 */
[----:B0-----:R-:W-:-:S04]  /*0750*/  @P1 IMAD.WIDE.U32 R12, R15, 0x4, R12 ;  /* 0x000000040f0c1825 */ /* 0x001fc800078e000c */
[C---:B------:R-:W-:Y:S01]  /*0760*/  @P1 IMAD R15, R21.reuse, R3, R18 ;  /* 0x00000003150f1224 */ /* 0x040fe200078e0212 */
[----:B------:R-:W-:Y:S01]  /*0770*/  @P1 IADD3 R21, PT, PT, R21, 0x2, RZ ;  /* 0x0000000215151810 */ /* 0x000fe20007ffe0ff */
[----:B------:R-:W4:Y:S01]  /*0780*/  @P1 LDG.E R13, desc[UR4][R12.64] ;  /* 0x000000040c0d1981 */ /* 0x000f22000c1e1900 */
[----:B------:R-:W0:Y:S01]  /*0790*/  LDC.64 R8, c[0x0][0x398] ;  /* 0x0000e600ff087b82 */ /* 0x000e220000000a00 */
[----:B-1----:R-:W-:Y:S01]  /*07a0*/  @P1 IMAD.WIDE R10, R15, 0x4, R10 ;  /* 0x000000040f0a1825 */ /* 0x002fe200078e020a */
[----:B------:R-:W-:Y:S02]  /*07b0*/  @!P0 IADD3 R17, PT, PT, R20, R21, RZ ;  /* 0x0000001514118210 */ /* 0x000fe40007ffe0ff */
[----:B--2---:R-:W-:Y:S01]  /*07c0*/  @P1 LEA R4, P2, R2, R4, 0x2 ;  /* 0x0000000402041211 */ /* 0x004fe200078410ff */
[----:B------:R-:W-:-:S03]  /*07d0*/  @!P0 IMAD R21, R21, R3, R18 ;  /* 0x0000000315158224 */ /* 0x000fc600078e0212 */
[----:B------:R-:W-:Y:S01]  /*07e0*/  @P1 LEA.HI.X R5, R2, R5, R14, 0x2, P2 ;  /* 0x0000000502051211 */ /* 0x000fe200010f140e */
[----:B------:R-:W-:Y:S01]  /*07f0*/  @P1 IMAD.WIDE R14, R3, 0x4, R10 ;  /* 0x00000004030e1825 */ /* 0x000fe200078e020a */
[----:B------:R-:W4:Y:S03]  /*0800*/  @P1 LDG.E R2, desc[UR4][R10.64] ;  /* 0x000000040a021981 */ /* 0x000f26000c1e1900 */
[----:B---3--:R-:W-:Y:S01]  /*0810*/  @!P0 IMAD.WIDE.U32 R6, R17, 0x4, R6 ;  /* 0x0000000411068825 */ /* 0x008fe200078e0006 */
[----:B------:R-:W2:Y:S04]  /*0820*/  @P1 LDG.E R5, desc[UR4][R4.64+0x4] ;  /* 0x0000040404051981 */ /* 0x000ea8000c1e1900 */
[----:B------:R-:W2:Y:S01]  /*0830*/  @P1 LDG.E R14, desc[UR4][R14.64] ;  /* 0x000000040e0e1981 */ /* 0x000ea2000c1e1900 */
[----:B0-----:R-:W-:-:S03]  /*0840*/  @!P0 IMAD.WIDE R8, R21, 0x4, R8 ;  /* 0x0000000415088825 */ /* 0x001fc600078e0208 */
[----:B------:R-:W3:Y:S04]  /*0850*/  @!P0 LDG.E R7, desc[UR4][R6.64] ;  /* 0x0000000406078981 */ /* 0x000ee8000c1e1900 */
[----:B------:R-:W3:Y:S01]  /*0860*/  @!P0 LDG.E R8, desc[UR4][R8.64] ;  /* 0x0000000408088981 */ /* 0x000ee2000c1e1900 */
[----:B----4-:R-:W-:-:S04]  /*0870*/  @P1 FFMA R2, R13, R2, R24 ;  /* 0x000000020d021223 */ /* 0x010fc80000000018 */
[----:B--2---:R-:W-:-:S04]  /*0880*/  @P1 FFMA R24, R5, R14, R2 ;  /* 0x0000000e05181223 */ /* 0x004fc80000000002 */
[----:B---3--:R-:W-:-:S07]  /*0890*/  @!P0 FFMA R24, R7, R8, R24 ;  /* 0x0000000807188223 */ /* 0x008fce0000000018 */
.L_x_0:
[----:B------:R-:W0:Y:S01]  /*08a0*/  LDC.64 R4, c[0x0][0x3a8] ;  /* 0x0000ea00ff047b82 */ /* 0x000e220000000a00 */
[----:B------:R-:W-:Y:S01]  /*08b0*/  IMAD R3, R0, R3, R18 ;  /* 0x0000000300037224 */ /* 0x000fe200078e0212 */
[----:B------:R-:W1:Y:S01]  /*08c0*/  LDCU UR6, c[0x0][0x3a0] ;  /* 0x00007400ff0677ac */ /* 0x000e620008000800 */
[----:B------:R-:W2:Y:S02]  /*08d0*/  LDCU UR7, c[0x0][0x38c] ;  /* 0x00007180ff0777ac */ /* 0x000ea40008000800 */
[----:B0-----:R-:W-:-:S05]  /*08e0*/  IMAD.WIDE R2, R3, 0x4, R4 ;  /* 0x0000000403027825 */ /* 0x001fca00078e0204 */
[----:B------:R-:W1:Y:S02]  /*08f0*/  LDG.E R0, desc[UR4][R2.64] ;  /* 0x0000000402007981 */ /* 0x000e64000c1e1900 */
[----:B-1----:R-:W-:-:S04]  /*0900*/  FMUL R5, R0, UR6 ;  /* 0x0000000600057c20 */ /* 0x002fc80008400000 */
[----:B--2---:R-:W-:-:S05]  /*0910*/  FFMA R5, R24, UR7, R5 ;  /* 0x0000000718057c23 */ /* 0x004fca0008000005 */
[----:B------:R-:W-:Y:S01]  /*0920*/  STG.E desc[UR4][R2.64], R5 ;  /* 0x0000000502007986 */ /* 0x000fe2000c101904 */
[----:B------:R-:W-:Y:S05]  /*0930*/  EXIT ;  /* 0x000000000000794d */ /* 0x000fea0003800000 */
.L_x_4:
[----:B------:R-:W-:-:S00]  /*0940*/  BRA `(.L_x_4) ;  /* 0xfffffffc00fc7947 */ /* 0x000fc0000383ffff */
[----:B------:R-:W-:-:S00]  /*0950*/  NOP ;  /* 0x0000000000007918 */ /* 0x000fc00000000000 */
        /* <DEDUP_REMOVED lines=10> */
.L_x_5:


//--------------------- .nv.shared.reserved.0     --------------------------
	.section	.nv.shared.reserved.0,"aw",@nobits
	.weak		__nv_reservedSMEM_offset_0_alias
	.size		__nv_reservedSMEM_offset_0_alias, 0, 64
	.other		__nv_reservedSMEM_offset_0_alias,@"STO_CUDA_RESERVED_SHARED STV_DEFAULT"
__nv_reservedSMEM_offset_0_alias:
	.zero		0
	.zero		64


//--------------------- .nv.constant0._Z10mysgemm_v1iiifPfS_fS_ --------------------------
	.section	.nv.constant0._Z10mysgemm_v1iiifPfS_fS_,"a",@progbits
	.sectionflags	@""
	.align	4
.nv.constant0._Z10mysgemm_v1iiifPfS_fS_:
	.zero		944


//--------------------- SYMBOLS --------------------------

	.type		.nv.reservedSmem.offset0,@object
	.size		.nv.reservedSmem.offset0,0x4
